//
// Generated by NVIDIA NVVM Compiler
//
// Compiler Build ID: CL-36424714
// Cuda compilation tools, release 13.0, V13.0.88
// Based on NVVM 20.0.0
//

.version 9.0
.target sm_100
.address_size 64

	// .globl	_Z4drawP7mypoint

.visible .entry _Z4drawP7mypoint(
	.param .u64 .ptr .align 1 _Z4drawP7mypoint_param_0
)
{
	.reg .pred 	%p<2>;
	.reg .b16 	%rs<7>;
	.reg .b32 	%r<12>;
	.reg .b64 	%rd<5>;
	.reg .b64 	%fd<8>;

	ld.param.u64 	%rd1, [_Z4drawP7mypoint_param_0];
	cvta.to.global.u64 	%rd2, %rd1;
	mov.u32 	%r1, %tid.x;
	mov.u32 	%r2, %ctaid.x;
	cvt.rn.f64.u32 	%fd1, %r1;
	div.rn.f64 	%fd2, %fd1, 0d4084000000000000;
	cvt.rn.f64.u32 	%fd3, %r2;
	div.rn.f64 	%fd4, %fd3, 0dC091460CCCCCCCCD;
	add.f64 	%fd5, %fd2, %fd4;
	mul.f64 	%fd6, %fd5, 0d4070000000000000;
	cvt.rzi.s32.f64 	%r3, %fd6;
	div.rn.f64 	%fd7, %fd3, 0d400151EB851EB852;
	cvt.rzi.s32.f64 	%r5, %fd7;
	add.s32 	%r7, %r5, %r3;
	sub.s32 	%r8, 256, %r7;
	or.b32  	%r9, %r3, %r5;
	or.b32  	%r10, %r9, %r8;
	setp.lt.s32 	%p1, %r10, 0;
	cvt.u16.u32 	%rs1, %r3;
	selp.b16 	%rs2, 0, %rs1, %p1;
	mad.lo.s32 	%r11, %r2, 640, %r1;
	mul.wide.u32 	%rd3, %r11, 4;
	add.s64 	%rd4, %rd2, %rd3;
	st.global.u8 	[%rd4], %rs2;
	cvt.u16.u32 	%rs3, %r5;
	selp.b16 	%rs4, 0, %rs3, %p1;
	st.global.u8 	[%rd4+1], %rs4;
	cvt.u16.u32 	%rs5, %r8;
	selp.b16 	%rs6, 0, %rs5, %p1;
	st.global.u8 	[%rd4+2], %rs6;
	ret;

}


// ===== COMPILED SASS (sm_100) =====

	.target	sm_100

	.elftype	@"ET_EXEC"


//--------------------- .note.nv.tkinfo           --------------------------
	.section	.note.nv.tkinfo,"",@"SHT_NOTE"
	.sectionflags	@"SHF_NOTE_NV_TKINFO"
	.tkinfo
        /*0018*/ 	.word	0x00000002
        /*0030*/ 	.string	""
        /*0030*/ 	.string	"ptxas"
        /*0030*/ 	.string	"Cuda compilation tools, release 13.0, V13.0.88"
        /*0030*/ 	.string	"Build cuda_13.0.r13.0/compiler.36424714_0"
        /*0030*/ 	.string	"-arch sm_100 -m 64 "



//--------------------- .note.nv.cuinfo           --------------------------
	.section	.note.nv.cuinfo,"",@"SHT_NOTE"
	.sectionflags	@"SHF_NOTE_NV_CUINFO"
        /*0018*/ 	.short	0x0002
        /*001a*/ 	.short	0x0064
        /*001c*/ 	.short	0x0082
	.zero		2


//--------------------- .nv.info                  --------------------------
	.section	.nv.info,"",@"SHT_CUDA_INFO"
	.align	4


	//----- nvinfo : EIATTR_REGCOUNT
	.align		4
        /*0000*/ 	.byte	0x04, 0x2f
        /*0002*/ 	.short	(.L_1 - .L_0)
	.align		4
.L_0:
        /*0004*/ 	.word	index@(_Z4drawP7mypoint)
        /*0008*/ 	.word	0x0000001d


	//----- nvinfo : EIATTR_FRAME_SIZE
	.align		4
.L_1:
        /*000c*/ 	.byte	0x04, 0x11
        /*000e*/ 	.short	(.L_3 - .L_2)
	.align		4
.L_2:
        /*0010*/ 	.word	index@($__internal_0_$__cuda_sm20_div_rn_f64_full)
        /*0014*/ 	.word	0x00000000


	//----- nvinfo : EIATTR_FRAME_SIZE
	.align		4
.L_3:
        /*0018*/ 	.byte	0x04, 0x11
        /*001a*/ 	.short	(.L_5 - .L_4)
	.align		4
.L_4:
        /*001c*/ 	.word	index@(_Z4drawP7mypoint)
        /*0020*/ 	.word	0x00000000


	//----- nvinfo : EIATTR_MIN_STACK_SIZE
	.align		4
.L_5:
        /*0024*/ 	.byte	0x04, 0x12
        /*0026*/ 	.short	(.L_7 - .L_6)
	.align		4
.L_6:
        /*0028*/ 	.word	index@(_Z4drawP7mypoint)
        /*002c*/ 	.word	0x00000000
.L_7:


//--------------------- .nv.compat                --------------------------
	.section	.nv.compat,"",@"SHT_CUDA_COMPAT_INFO"
	.align	4
        /*0000*/ 	.byte	0x02, 0x09, 0x00, 0x00, 0x02, 0x02, 0x01, 0x00, 0x02, 0x05, 0x05, 0x00, 0x03, 0x07, 0x01, 0x01
        /*0010*/ 	.byte	0x02, 0x03, 0x00, 0x00, 0x02, 0x06, 0x01, 0x00, 0x04, 0x0b, 0x08, 0x00, 0x01, 0x00, 0x00, 0x00
        /*0020*/ 	.byte	0x00, 0x00, 0x00, 0x00


//--------------------- .nv.info._Z4drawP7mypoint --------------------------
	.section	.nv.info._Z4drawP7mypoint,"",@"SHT_CUDA_INFO"
	.sectionflags	@""
	.align	4


	//----- nvinfo : EIATTR_CUDA_API_VERSION
	.align		4
        /*0000*/ 	.byte	0x04, 0x37
        /*0002*/ 	.short	(.L_9 - .L_8)
.L_8:
        /*0004*/ 	.word	0x00000082


	//----- nvinfo : EIATTR_KPARAM_INFO
	.align		4
.L_9:
        /*0008*/ 	.byte	0x04, 0x17
        /*000a*/ 	.short	(.L_11 - .L_10)
.L_10:
        /*000c*/ 	.word	0x00000000
        /*0010*/ 	.short	0x0000
        /*0012*/ 	.short	0x0000
        /*0014*/ 	.byte	0x00, 0xf5, 0x21, 0x00


	//----- nvinfo : EIATTR_SPARSE_MMA_MASK
	.align		4
.L_11:
        /*0018*/ 	.byte	0x03, 0x50
        /*001a*/ 	.short	0x0000


	//----- nvinfo : EIATTR_MAXREG_COUNT
	.align		4
        /*001c*/ 	.byte	0x03, 0x1b
        /*001e*/ 	.short	0x00ff


	//----- nvinfo : EIATTR_MERCURY_ISA_VERSION
	.align		4
        /*0020*/ 	.byte	0x03, 0x5f
        /*0022*/ 	.short	0x0101


	//----- nvinfo : EIATTR_VRC_CTA_INIT_COUNT
	.align		4
        /*0024*/ 	.byte	0x02, 0x4a
	.zero		1
	.zero		1


	//----- nvinfo : EIATTR_EXIT_INSTR_OFFSETS
	.align		4
        /*0028*/ 	.byte	0x04, 0x1c
        /*002a*/ 	.short	(.L_13 - .L_12)


	//   ....[0]....
.L_12:
        /*002c*/ 	.word	0x00000600


	//----- nvinfo : EIATTR_CRS_STACK_SIZE
	.align		4
.L_13:
        /*0030*/ 	.byte	0x04, 0x1e
        /*0032*/ 	.short	(.L_15 - .L_14)
.L_14:
        /*0034*/ 	.word	0x00000000


	//----- nvinfo : EIATTR_CBANK_PARAM_SIZE
	.align		4
.L_15:
        /*0038*/ 	.byte	0x03, 0x19
        /*003a*/ 	.short	0x0008


	//----- nvinfo : EIATTR_PARAM_CBANK
	.align		4
        /*003c*/ 	.byte	0x04, 0x0a
        /*003e*/ 	.short	(.L_17 - .L_16)
	.align		4
.L_16:
        /*0040*/ 	.word	index@(.nv.constant0._Z4drawP7mypoint)
        /*0044*/ 	.short	0x0380
        /*0046*/ 	.short	0x0008


	//----- nvinfo : EIATTR_SW_WAR
	.align		4
.L_17:
        /*0048*/ 	.byte	0x04, 0x36
        /*004a*/ 	.short	(.L_19 - .L_18)
.L_18:
        /*004c*/ 	.word	0x00000008
.L_19:


//--------------------- .nv.callgraph             --------------------------
	.section	.nv.callgraph,"",@"SHT_CUDA_CALLGRAPH"
	.align	4
	.sectionentsize	8
	.align		4
        /*0000*/ 	.word	0x00000000
	.align		4
        /*0004*/ 	.word	0xffffffff
	.align		4
        /*0008*/ 	.word	0x00000000
	.align		4
        /*000c*/ 	.word	0xfffffffe
	.align		4
        /*0010*/ 	.word	0x00000000
	.align		4
        /*0014*/ 	.word	0xfffffffd
	.align		4
        /*0018*/ 	.word	0x00000000
	.align		4
        /*001c*/ 	.word	0xfffffffc


//--------------------- .text._Z4drawP7mypoint    --------------------------
	.section	.text._Z4drawP7mypoint,"ax",@progbits
	.align	128
        .global         _Z4drawP7mypoint
        .type           _Z4drawP7mypoint,@function
        .size           _Z4drawP7mypoint,(.L_x_10 - _Z4drawP7mypoint)
        .other          _Z4drawP7mypoint,@"STO_CUDA_ENTRY STV_DEFAULT"
_Z4drawP7mypoint:
.text._Z4drawP7mypoint:
[----:B------:R-:W-:Y:S01]  /*0000*/  LDC R1, c[0x0][0x37c] ;  /* 0x0000df00ff017b82 */ /* 0x000fe20000000800 */
[----:B------:R-:W0:Y:S01]  /*0010*/  MUFU.RCP64H R3, 640 ;  /* 0x4084000000037908 */ /* 0x000e220000001800 */
[----:B------:R-:W1:Y:S01]  /*0020*/  S2R R0, SR_TID.X ;  /* 0x0000000000007919 */ /* 0x000e620000002100 */
[----:B------:R-:W-:Y:S01]  /*0030*/  IMAD.MOV.U32 R6, RZ, RZ, 0x0 ;  /* 0x00000000ff067424 */ /* 0x000fe200078e00ff */
[----:B------:R-:W-:Y:S01]  /*0040*/  BSSY.RECONVERGENT B0, `(.L_x_0) ;  /* 0x0000019000007945 */ /* 0x000fe20003800200 */
[----:B------:R-:W-:Y:S01]  /*0050*/  IMAD.MOV.U32 R7, RZ, RZ, 0x40840000 ;  /* 0x40840000ff077424 */ /* 0x000fe200078e00ff */
[----:B------:R-:W2:Y:S01]  /*0060*/  S2R R15, SR_CTAID.X ;  /* 0x00000000000f7919 */ /* 0x000ea20000002500 */
[----:B------:R-:W-:-:S06]  /*0070*/  IMAD.MOV.U32 R2, RZ, RZ, 0x1 ;  /* 0x00000001ff027424 */ /* 0x000fcc00078e00ff */
[----:B0-----:R-:W-:-:S08]  /*0080*/  DFMA R4, R2, -R6, 1 ;  /* 0x3ff000000204742b */ /* 0x001fd00000000806 */
[----:B------:R-:W-:-:S08]  /*0090*/  DFMA R4, R4, R4, R4 ;  /* 0x000000040404722b */ /* 0x000fd00000000004 */
[----:B------:R-:W-:Y:S02]  /*00a0*/  DFMA R2, R2, R4, R2 ;  /* 0x000000040202722b */ /* 0x000fe40000000002 */
[----:B-1----:R-:W0:Y:S06]  /*00b0*/  I2F.F64.U32 R4, R0 ;  /* 0x0000000000047312 */ /* 0x002e2c0000201800 */
[----:B------:R-:W-:-:S08]  /*00c0*/  DFMA R6, R2, -R6, 1 ;  /* 0x3ff000000206742b */ /* 0x000fd00000000806 */
[----:B------:R-:W-:Y:S01]  /*00d0*/  DFMA R2, R2, R6, R2 ;  /* 0x000000060202722b */ /* 0x000fe20000000002 */
[----:B0-----:R-:W-:-:S07]  /*00e0*/  FSETP.GEU.AND P1, PT, |R5|, 6.5827683646048100446e-37, PT ;  /* 0x036000000500780b */ /* 0x001fce0003f2e200 */
[----:B------:R-:W-:-:S08]  /*00f0*/  DMUL R6, R4, R2 ;  /* 0x0000000204067228 */ /* 0x000fd00000000000 */
[----:B------:R-:W-:-:S08]  /*0100*/  DFMA R8, R6, -640, R4 ;  /* 0xc08400000608782b */ /* 0x000fd00000000004 */
[----:B------:R-:W-:-:S10]  /*0110*/  DFMA R2, R2, R8, R6 ;  /* 0x000000080202722b */ /* 0x000fd40000000006 */
[----:B------:R-:W-:-:S05]  /*0120*/  FFMA R6, RZ, 4.125, R3 ;  /* 0x40840000ff067823 */ /* 0x000fca0000000003 */
[----:B------:R-:W-:-:S13]  /*0130*/  FSETP.GT.AND P0, PT, |R6|, 1.469367938527859385e-39, PT ;  /* 0x001000000600780b */ /* 0x000fda0003f04200 */
[----:B--2---:R-:W-:Y:S05]  /*0140*/  @P0 BRA P1, `(.L_x_1) ;  /* 0x0000000000200947 */ /* 0x004fea0000800000 */
[----:B------:R-:W-:Y:S01]  /*0150*/  IMAD.MOV.U32 R10, RZ, RZ, R4 ;  /* 0x000000ffff0a7224 */ /* 0x000fe200078e0004 */
[----:B------:R-:W-:Y:S01]  /*0160*/  MOV R14, 0x1b0 ;  /* 0x000001b0000e7802 */ /* 0x000fe20000000f00 */
[----:B------:R-:W-:Y:S02]  /*0170*/  IMAD.MOV.U32 R11, RZ, RZ, R5 ;  /* 0x000000ffff0b7224 */ /* 0x000fe400078e0005 */
[----:B------:R-:W-:Y:S02]  /*0180*/  IMAD.MOV.U32 R8, RZ, RZ, RZ ;  /* 0x000000ffff087224 */ /* 0x000fe400078e00ff */
[----:B------:R-:W-:-:S07]  /*0190*/  IMAD.MOV.U32 R9, RZ, RZ, 0x40840000 ;  /* 0x40840000ff097424 */ /* 0x000fce00078e00ff */
[----:B------:R-:W-:Y:S05]  /*01a0*/  CALL.REL.NOINC `($__internal_0_$__cuda_sm20_div_rn_f64_full) ;  /* 0x0000000400187944 */ /* 0x000fea0003c00000 */
[----:B------:R-:W-:Y:S02]  /*01b0*/  IMAD.MOV.U32 R2, RZ, RZ, R16 ;  /* 0x000000ffff027224 */ /* 0x000fe400078e0010 */
[----:B------:R-:W-:-:S07]  /*01c0*/  IMAD.MOV.U32 R3, RZ, RZ, R17 ;  /* 0x000000ffff037224 */ /* 0x000fce00078e0011 */
.L_x_1:
[----:B------:R-:W-:Y:S05]  /*01d0*/  BSYNC.RECONVERGENT B0 ;  /* 0x0000000000007941 */ /* 0x000fea0003800200 */
.L_x_0:
[----:B------:R-:W0:Y:S01]  /*01e0*/  MUFU.RCP64H R5, -1105.51171875 ;  /* 0xc091460c00057908 */ /* 0x000e220000001800 */
[----:B------:R-:W-:Y:S02]  /*01f0*/  IMAD.MOV.U32 R10, RZ, RZ, -0x33333333 ;  /* 0xcccccccdff0a7424 */ /* 0x000fe400078e00ff */
[----:B------:R-:W-:Y:S02]  /*0200*/  IMAD.MOV.U32 R11, RZ, RZ, 0x4091460c ;  /* 0x4091460cff0b7424 */ /* 0x000fe400078e00ff */
[----:B------:R-:W-:-:S06]  /*0210*/  IMAD.MOV.U32 R4, RZ, RZ, 0x1 ;  /* 0x00000001ff047424 */ /* 0x000fcc00078e00ff */
[----:B0-----:R-:W-:-:S08]  /*0220*/  DFMA R6, R4, R10, 1 ;  /* 0x3ff000000406742b */ /* 0x001fd0000000000a */
[----:B------:R-:W-:-:S08]  /*0230*/  DFMA R6, R6, R6, R6 ;  /* 0x000000060606722b */ /* 0x000fd00000000006 */
[----:B------:R-:W-:Y:S02]  /*0240*/  DFMA R4, R4, R6, R4 ;  /* 0x000000060404722b */ /* 0x000fe40000000004 */
[----:B------:R-:W0:Y:S06]  /*0250*/  I2F.F64.U32 R6, R15 ;  /* 0x0000000f00067312 */ /* 0x000e2c0000201800 */
[----:B------:R-:W-:-:S08]  /*0260*/  DFMA R8, R4, R10, 1 ;  /* 0x3ff000000408742b */ /* 0x000fd0000000000a */
[----:B------:R-:W-:Y:S01]  /*0270*/  DFMA R4, R4, R8, R4 ;  /* 0x000000080404722b */ /* 0x000fe20000000004 */
[----:B0-----:R-:W-:-:S07]  /*0280*/  FSETP.GEU.AND P1, PT, |R7|, 6.5827683646048100446e-37, PT ;  /* 0x036000000700780b */ /* 0x001fce0003f2e200 */
[----:B------:R-:W-:-:S08]  /*0290*/  DMUL R8, R6, R4 ;  /* 0x0000000406087228 */ /* 0x000fd00000000000 */
[----:B------:R-:W-:-:S08]  /*02a0*/  DFMA R10, R8, R10, R6 ;  /* 0x0000000a080a722b */ /* 0x000fd00000000006 */
[----:B------:R-:W-:-:S10]  /*02b0*/  DFMA R4, R4, R10, R8 ;  /* 0x0000000a0404722b */ /* 0x000fd40000000008 */
[----:B------:R-:W-:-:S05]  /*02c0*/  FFMA R8, RZ, -4.5398006439208984375, R5 ;  /* 0xc091460cff087823 */ /* 0x000fca0000000005 */
[----:B------:R-:W-:-:S13]  /*02d0*/  FSETP.GT.AND P0, PT, |R8|, 1.469367938527859385e-39, PT ;  /* 0x001000000800780b */ /* 0x000fda0003f04200 */
[----:B------:R-:W-:Y:S05]  /*02e0*/  @P0 BRA P1, `(.L_x_2) ;  /* 0x0000000000200947 */ /* 0x000fea0000800000 */
[----:B------:R-:W-:Y:S01]  /*02f0*/  IMAD.MOV.U32 R10, RZ, RZ, R6 ;  /* 0x000000ffff0a7224 */ /* 0x000fe200078e0006 */
[----:B------:R-:W-:Y:S01]  /*0300*/  MOV R14, 0x350 ;  /* 0x00000350000e7802 */ /* 0x000fe20000000f00 */
[----:B------:R-:W-:Y:S02]  /*0310*/  IMAD.MOV.U32 R11, RZ, RZ, R7 ;  /* 0x000000ffff0b7224 */ /* 0x000fe400078e0007 */
[----:B------:R-:W-:Y:S02]  /*0320*/  IMAD.MOV.U32 R8, RZ, RZ, -0x33333333 ;  /* 0xcccccccdff087424 */ /* 0x000fe400078e00ff */
[----:B------:R-:W-:-:S07]  /*0330*/  IMAD.MOV.U32 R9, RZ, RZ, -0x3f6eb9f4 ;  /* 0xc091460cff097424 */ /* 0x000fce00078e00ff */
[----:B------:R-:W-:Y:S05]  /*0340*/  CALL.REL.NOINC `($__internal_0_$__cuda_sm20_div_rn_f64_full) ;  /* 0x0000000000b07944 */ /* 0x000fea0003c00000 */
[----:B------:R-:W-:Y:S02]  /*0350*/  IMAD.MOV.U32 R4, RZ, RZ, R16 ;  /* 0x000000ffff047224 */ /* 0x000fe400078e0010 */
[----:B------:R-:W-:-:S07]  /*0360*/  IMAD.MOV.U32 R5, RZ, RZ, R17 ;  /* 0x000000ffff057224 */ /* 0x000fce00078e0011 */
.L_x_2:
[----:B------:R-:W0:Y:S01]  /*0370*/  MUFU.RCP64H R9, 2.1649990081787109375 ;  /* 0x400151eb00097908 */ /* 0x000e220000001800 */
[----:B------:R-:W-:Y:S01]  /*0380*/  IMAD.MOV.U32 R12, RZ, RZ, -0x7ae147ae ;  /* 0x851eb852ff0c7424 */ /* 0x000fe200078e00ff */
[----:B------:R-:W-:Y:S01]  /*0390*/  DADD R2, R4, R2 ;  /* 0x0000000004027229 */ /* 0x000fe20000000002 */
[----:B------:R-:W-:Y:S01]  /*03a0*/  IMAD.MOV.U32 R13, RZ, RZ, 0x400151eb ;  /* 0x400151ebff0d7424 */ /* 0x000fe200078e00ff */
[----:B------:R-:W-:Y:S01]  /*03b0*/  FSETP.GEU.AND P1, PT, |R7|, 6.5827683646048100446e-37, PT ;  /* 0x036000000700780b */ /* 0x000fe20003f2e200 */
[----:B------:R-:W-:Y:S01]  /*03c0*/  IMAD.MOV.U32 R8, RZ, RZ, 0x1 ;  /* 0x00000001ff087424 */ /* 0x000fe200078e00ff */
[----:B------:R-:W1:Y:S04]  /*03d0*/  LDCU.64 UR4, c[0x0][0x358] ;  /* 0x00006b00ff0477ac */ /* 0x000e680008000a00 */
[----:B------:R-:W-:-:S02]  /*03e0*/  DMUL R2, R2, 256 ;  /* 0x4070000002027828 */ /* 0x000fc40000000000 */
[----:B0-----:R-:W-:-:S08]  /*03f0*/  DFMA R10, R8, -R12, 1 ;  /* 0x3ff00000080a742b */ /* 0x001fd0000000080c */
[----:B------:R0:W2:Y:S01]  /*0400*/  F2I.F64.TRUNC R2, R2 ;  /* 0x0000000200027311 */ /* 0x0000a2000030d100 */
[----:B------:R-:W-:-:S08]  /*0410*/  DFMA R10, R10, R10, R10 ;  /* 0x0000000a0a0a722b */ /* 0x000fd0000000000a */
[----:B------:R-:W-:-:S08]  /*0420*/  DFMA R10, R8, R10, R8 ;  /* 0x0000000a080a722b */ /* 0x000fd00000000008 */
[----:B------:R-:W-:-:S08]  /*0430*/  DFMA R8, R10, -R12, 1 ;  /* 0x3ff000000a08742b */ /* 0x000fd0000000080c */
[----:B------:R-:W-:-:S08]  /*0440*/  DFMA R8, R10, R8, R10 ;  /* 0x000000080a08722b */ /* 0x000fd0000000000a */
[----:B------:R-:W-:-:S08]  /*0450*/  DMUL R10, R6, R8 ;  /* 0x00000008060a7228 */ /* 0x000fd00000000000 */
[----:B------:R-:W-:-:S08]  /*0460*/  DFMA R12, R10, -R12, R6 ;  /* 0x8000000c0a0c722b */ /* 0x000fd00000000006 */
[----:B------:R-:W-:-:S10]  /*0470*/  DFMA R4, R8, R12, R10 ;  /* 0x0000000c0804722b */ /* 0x000fd4000000000a */
[----:B------:R-:W-:-:S05]  /*0480*/  FFMA R8, RZ, 2.0206248760223388672, R5 ;  /* 0x400151ebff087823 */ /* 0x000fca0000000005 */
[----:B------:R-:W-:-:S13]  /*0490*/  FSETP.GT.AND P0, PT, |R8|, 1.469367938527859385e-39, PT ;  /* 0x001000000800780b */ /* 0x000fda0003f04200 */
[----:B012---:R-:W-:Y:S05]  /*04a0*/  @P0 BRA P1, `(.L_x_3) ;  /* 0x0000000000200947 */ /* 0x007fea0000800000 */
[----:B------:R-:W-:Y:S01]  /*04b0*/  IMAD.MOV.U32 R10, RZ, RZ, R6 ;  /* 0x000000ffff0a7224 */ /* 0x000fe200078e0006 */
[----:B------:R-:W-:Y:S01]  /*04c0*/  MOV R14, 0x510 ;  /* 0x00000510000e7802 */ /* 0x000fe20000000f00 */
[----:B------:R-:W-:Y:S02]  /*04d0*/  IMAD.MOV.U32 R11, RZ, RZ, R7 ;  /* 0x000000ffff0b7224 */ /* 0x000fe400078e0007 */
[----:B------:R-:W-:Y:S02]  /*04e0*/  IMAD.MOV.U32 R8, RZ, RZ, -0x7ae147ae ;  /* 0x851eb852ff087424 */ /* 0x000fe400078e00ff */
[----:B------:R-:W-:-:S07]  /*04f0*/  IMAD.MOV.U32 R9, RZ, RZ, 0x400151eb ;  /* 0x400151ebff097424 */ /* 0x000fce00078e00ff */
[----:B------:R-:W-:Y:S05]  /*0500*/  CALL.REL.NOINC `($__internal_0_$__cuda_sm20_div_rn_f64_full) ;  /* 0x0000000000407944 */ /* 0x000fea0003c00000 */
[----:B------:R-:W-:Y:S01]  /*0510*/  MOV R4, R16 ;  /* 0x0000001000047202 */ /* 0x000fe20000000f00 */
[----:B------:R-:W-:-:S07]  /*0520*/  IMAD.MOV.U32 R5, RZ, RZ, R17 ;  /* 0x000000ffff057224 */ /* 0x000fce00078e0011 */
.L_x_3:
[----:B------:R-:W0:Y:S01]  /*0530*/  F2I.F64.TRUNC R5, R4 ;  /* 0x0000000400057311 */ /* 0x000e22000030d100 */
[----:B------:R-:W1:Y:S01]  /*0540*/  LDC.64 R6, c[0x0][0x380] ;  /* 0x0000e000ff067b82 */ /* 0x000e620000000a00 */
[----:B------:R-:W-:Y:S01]  /*0550*/  IMAD R15, R15, 0x280, R0 ;  /* 0x000002800f0f7824 */ /* 0x000fe200078e0200 */
[----:B0-----:R-:W-:-:S04]  /*0560*/  IADD3 R3, PT, PT, -R5, 0x100, -R2 ;  /* 0x0000010005037810 */ /* 0x001fc80007ffe902 */
[----:B------:R-:W-:-:S04]  /*0570*/  LOP3.LUT R8, R3, R2, R5, 0xfe, !PT ;  /* 0x0000000203087212 */ /* 0x000fc800078efe05 */
[----:B------:R-:W-:Y:S01]  /*0580*/  ISETP.GE.AND P0, PT, R8, RZ, PT ;  /* 0x000000ff0800720c */ /* 0x000fe20003f06270 */
[----:B-1----:R-:W-:-:S03]  /*0590*/  IMAD.WIDE.U32 R6, R15, 0x4, R6 ;  /* 0x000000040f067825 */ /* 0x002fc600078e0006 */
[----:B------:R-:W-:Y:S02]  /*05a0*/  SEL R9, R2, RZ, P0 ;  /* 0x000000ff02097207 */ /* 0x000fe40000000000 */
[----:B------:R-:W-:Y:S02]  /*05b0*/  SEL R11, R5, RZ, P0 ;  /* 0x000000ff050b7207 */ /* 0x000fe40000000000 */
[----:B------:R-:W-:Y:S01]  /*05c0*/  SEL R3, R3, RZ, P0 ;  /* 0x000000ff03037207 */ /* 0x000fe20000000000 */
[----:B------:R-:W-:Y:S04]  /*05d0*/  STG.E.U8 desc[UR4][R6.64], R9 ;  /* 0x0000000906007986 */ /* 0x000fe8000c101104 */
[----:B------:R-:W-:Y:S04]  /*05e0*/  STG.E.U8 desc[UR4][R6.64+0x1], R11 ;  /* 0x0000010b06007986 */ /* 0x000fe8000c101104 */
[----:B------:R-:W-:Y:S01]  /*05f0*/  STG.E.U8 desc[UR4][R6.64+0x2], R3 ;  /* 0x0000020306007986 */ /* 0x000fe2000c101104 */
[----:B------:R-:W-:Y:S05]  /*0600*/  EXIT ;  /* 0x000000000000794d */ /* 0x000fea0003800000 */
        .weak           $__internal_0_$__cuda_sm20_div_rn_f64_full
        .type           $__internal_0_$__cuda_sm20_div_rn_f64_full,@function
        .size           $__internal_0_$__cuda_sm20_div_rn_f64_full,(.L_x_10 - $__internal_0_$__cuda_sm20_div_rn_f64_full)
$__internal_0_$__cuda_sm20_div_rn_f64_full:
[C---:B------:R-:W-:Y:S01]  /*0610*/  FSETP.GEU.AND P0, PT, |R9|.reuse, 1.469367938527859385e-39, PT ;  /* 0x001000000900780b */ /* 0x040fe20003f0e200 */
[----:B------:R-:W-:Y:S01]  /*0620*/  IMAD.MOV.U32 R18, RZ, RZ, 0x1 ;  /* 0x00000001ff127424 */ /* 0x000fe200078e00ff */
[----:B------:R-:W-:Y:S01]  /*0630*/  LOP3.LUT R4, R9, 0x800fffff, RZ, 0xc0, !PT ;  /* 0x800fffff09047812 */ /* 0x000fe200078ec0ff */
[----:B------:R-:W-:Y:S01]  /*0640*/  BSSY.RECONVERGENT B1, `(.L_x_4) ;  /* 0x0000054000017945 */ /* 0x000fe20003800200 */
[C---:B------:R-:W-:Y:S02]  /*0650*/  FSETP.GEU.AND P2, PT, |R11|.reuse, 1.469367938527859385e-39, PT ;  /* 0x001000000b00780b */ /* 0x040fe40003f4e200 */
[----:B------:R-:W-:Y:S01]  /*0660*/  LOP3.LUT R5, R4, 0x3ff00000, RZ, 0xfc, !PT ;  /* 0x3ff0000004057812 */ /* 0x000fe200078efcff */
[----:B------:R-:W-:Y:S01]  /*0670*/  IMAD.MOV.U32 R4, RZ, RZ, R8 ;  /* 0x000000ffff047224 */ /* 0x000fe200078e0008 */
[----:B------:R-:W-:Y:S02]  /*0680*/  LOP3.LUT R16, R11, 0x7ff00000, RZ, 0xc0, !PT ;  /* 0x7ff000000b107812 */ /* 0x000fe400078ec0ff */
[----:B------:R-:W-:-:S03]  /*0690*/  LOP3.LUT R25, R9, 0x7ff00000, RZ, 0xc0, !PT ;  /* 0x7ff0000009197812 */ /* 0x000fc600078ec0ff */
[----:B------:R-:W-:Y:S01]  /*06a0*/  @!P0 DMUL R4, R8, 8.98846567431157953865e+307 ;  /* 0x7fe0000008048828 */ /* 0x000fe20000000000 */
[C---:B------:R-:W-:Y:S01]  /*06b0*/  ISETP.GE.U32.AND P1, PT, R16.reuse, R25, PT ;  /* 0x000000191000720c */ /* 0x040fe20003f26070 */
[----:B------:R-:W-:Y:S02]  /*06c0*/  IMAD.MOV.U32 R24, RZ, RZ, R16 ;  /* 0x000000ffff187224 */ /* 0x000fe400078e0010 */
[----:B------:R-:W-:Y:S02]  /*06d0*/  @!P2 LOP3.LUT R17, R9, 0x7ff00000, RZ, 0xc0, !PT ;  /* 0x7ff000000911a812 */ /* 0x000fe400078ec0ff */
[----:B------:R-:W0:Y:S02]  /*06e0*/  MUFU.RCP64H R19, R5 ;  /* 0x0000000500137308 */ /* 0x000e240000001800 */
[----:B------:R-:W-:Y:S01]  /*06f0*/  @!P2 ISETP.GE.U32.AND P3, PT, R16, R17, PT ;  /* 0x000000111000a20c */ /* 0x000fe20003f66070 */
[----:B------:R-:W-:Y:S01]  /*0700*/  IMAD.MOV.U32 R17, RZ, RZ, 0x1ca00000 ;  /* 0x1ca00000ff117424 */ /* 0x000fe200078e00ff */
[----:B------:R-:W-:-:S04]  /*0710*/  @!P0 LOP3.LUT R25, R5, 0x7ff00000, RZ, 0xc0, !PT ;  /* 0x7ff0000005198812 */ /* 0x000fc800078ec0ff */
[----:B------:R-:W-:-:S04]  /*0720*/  @!P2 SEL R21, R17, 0x63400000, !P3 ;  /* 0x634000001115a807 */ /* 0x000fc80005800000 */
[----:B------:R-:W-:-:S04]  /*0730*/  @!P2 LOP3.LUT R22, R21, 0x80000000, R11, 0xf8, !PT ;  /* 0x800000001516a812 */ /* 0x000fc800078ef80b */
[----:B------:R-:W-:Y:S01]  /*0740*/  @!P2 LOP3.LUT R23, R22, 0x100000, RZ, 0xfc, !PT ;  /* 0x001000001617a812 */ /* 0x000fe200078efcff */
[----:B0-----:R-:W-:Y:S01]  /*0750*/  DFMA R12, R18, -R4, 1 ;  /* 0x3ff00000120c742b */ /* 0x001fe20000000804 */
[----:B------:R-:W-:-:S07]  /*0760*/  @!P2 IMAD.MOV.U32 R22, RZ, RZ, RZ ;  /* 0x000000ffff16a224 */ /* 0x000fce00078e00ff */
[----:B------:R-:W-:-:S08]  /*0770*/  DFMA R12, R12, R12, R12 ;  /* 0x0000000c0c0c722b */ /* 0x000fd0000000000c */
[----:B------:R-:W-:Y:S01]  /*0780*/  DFMA R18, R18, R12, R18 ;  /* 0x0000000c1212722b */ /* 0x000fe20000000012 */
[----:B------:R-:W-:Y:S01]  /*0790*/  SEL R13, R17, 0x63400000, !P1 ;  /* 0x63400000110d7807 */ /* 0x000fe20004800000 */
[----:B------:R-:W-:-:S03]  /*07a0*/  IMAD.MOV.U32 R12, RZ, RZ, R10 ;  /* 0x000000ffff0c7224 */ /* 0x000fc600078e000a */
[----:B------:R-:W-:-:S03]  /*07b0*/  LOP3.LUT R13, R13, 0x800fffff, R11, 0xf8, !PT ;  /* 0x800fffff0d0d7812 */ /* 0x000fc600078ef80b */
[----:B------:R-:W-:-:S03]  /*07c0*/  DFMA R20, R18, -R4, 1 ;  /* 0x3ff000001214742b */ /* 0x000fc60000000804 */
[----:B------:R-:W-:-:S05]  /*07d0*/  @!P2 DFMA R12, R12, 2, -R22 ;  /* 0x400000000c0ca82b */ /* 0x000fca0000000816 */
[----:B------:R-:W-:-:S05]  /*07e0*/  DFMA R20, R18, R20, R18 ;  /* 0x000000141214722b */ /* 0x000fca0000000012 */
[----:B------:R-:W-:-:S03]  /*07f0*/  @!P2 LOP3.LUT R24, R13, 0x7ff00000, RZ, 0xc0, !PT ;  /* 0x7ff000000d18a812 */ /* 0x000fc600078ec0ff */
[----:B------:R-:W-:Y:S02]  /*0800*/  DMUL R18, R20, R12 ;  /* 0x0000000c14127228 */ /* 0x000fe40000000000 */
[----:B------:R-:W-:-:S05]  /*0810*/  VIADD R26, R24, 0xffffffff ;  /* 0xffffffff181a7836 */ /* 0x000fca0000000000 */
[----:B------:R-:W-:Y:S01]  /*0820*/  ISETP.GT.U32.AND P0, PT, R26, 0x7feffffe, PT ;  /* 0x7feffffe1a00780c */ /* 0x000fe20003f04070 */
[----:B------:R-:W-:Y:S01]  /*0830*/  VIADD R26, R25, 0xffffffff ;  /* 0xffffffff191a7836 */ /* 0x000fe20000000000 */
[----:B------:R-:W-:-:S04]  /*0840*/  DFMA R22, R18, -R4, R12 ;  /* 0x800000041216722b */ /* 0x000fc8000000000c */
[----:B------:R-:W-:-:S04]  /*0850*/  ISETP.GT.U32.OR P0, PT, R26, 0x7feffffe, P0 ;  /* 0x7feffffe1a00780c */ /* 0x000fc80000704470 */
[----:B------:R-:W-:-:S09]  /*0860*/  DFMA R22, R20, R22, R18 ;  /* 0x000000161416722b */ /* 0x000fd20000000012 */
[----:B------:R-:W-:Y:S05]  /*0870*/  @P0 BRA `(.L_x_5) ;  /* 0x00000000006c0947 */ /* 0x000fea0003800000 */
[----:B------:R-:W-:Y:S01]  /*0880*/  LOP3.LUT R11, R9, 0x7ff00000, RZ, 0xc0, !PT ;  /* 0x7ff00000090b7812 */ /* 0x000fe200078ec0ff */
[----:B------:R-:W-:-:S03]  /*0890*/  IMAD.MOV.U32 R18, RZ, RZ, RZ ;  /* 0x000000ffff127224 */ /* 0x000fc600078e00ff */
[CC--:B------:R-:W-:Y:S02]  /*08a0*/  VIADDMNMX R10, R16.reuse, -R11.reuse, 0xb9600000, !PT ;  /* 0xb9600000100a7446 */ /* 0x0c0fe4000780090b */
[----:B------:R-:W-:Y:S02]  /*08b0*/  ISETP.GE.U32.AND P0, PT, R16, R11, PT ;  /* 0x0000000b1000720c */ /* 0x000fe40003f06070 */
[----:B------:R-:W-:Y:S02]  /*08c0*/  VIMNMX R10, PT, PT, R10, 0x46a00000, PT ;  /* 0x46a000000a0a7848 */ /* 0x000fe40003fe0100 */
[----:B------:R-:W-:-:S05]  /*08d0*/  SEL R17, R17, 0x63400000, !P0 ;  /* 0x6340000011117807 */ /* 0x000fca0004000000 */
[----:B------:R-:W-:-:S04]  /*08e0*/  IMAD.IADD R10, R10, 0x1, -R17 ;  /* 0x000000010a0a7824 */ /* 0x000fc800078e0a11 */
[----:B------:R-:W-:-:S06]  /*08f0*/  VIADD R19, R10, 0x7fe00000 ;  /* 0x7fe000000a137836 */ /* 0x000fcc0000000000 */
[----:B------:R-:W-:-:S10]  /*0900*/  DMUL R16, R22, R18 ;  /* 0x0000001216107228 */ /* 0x000fd40000000000 */
[----:B------:R-:W-:-:S13]  /*0910*/  FSETP.GTU.AND P0, PT, |R17|, 1.469367938527859385e-39, PT ;  /* 0x001000001100780b */ /* 0x000fda0003f0c200 */
[----:B------:R-:W-:Y:S05]  /*0920*/  @P0 BRA `(.L_x_6) ;  /* 0x0000000000940947 */ /* 0x000fea0003800000 */
[----:B------:R-:W-:Y:S01]  /*0930*/  DFMA R4, R22, -R4, R12 ;  /* 0x800000041604722b */ /* 0x000fe2000000000c */
[----:B------:R-:W-:-:S09]  /*0940*/  MOV R18, RZ ;  /* 0x000000ff00127202 */ /* 0x000fd20000000f00 */
[C---:B------:R-:W-:Y:S02]  /*0950*/  FSETP.NEU.AND P0, PT, R5.reuse, RZ, PT ;  /* 0x000000ff0500720b */ /* 0x040fe40003f0d000 */
[----:B------:R-:W-:-:S04]  /*0960*/  LOP3.LUT R9, R5, 0x80000000, R9, 0x48, !PT ;  /* 0x8000000005097812 */ /* 0x000fc800078e4809 */
[----:B------:R-:W-:-:S07]  /*0970*/  LOP3.LUT R19, R9, R19, RZ, 0xfc, !PT ;  /* 0x0000001309137212 */ /* 0x000fce00078efcff */
[----:B------:R-:W-:Y:S05]  /*0980*/  @!P0 BRA `(.L_x_6) ;  /* 0x00000000007c8947 */ /* 0x000fea0003800000 */
[----:B------:R-:W-:Y:S01]  /*0990*/  IMAD.MOV R5, RZ, RZ, -R10 ;  /* 0x000000ffff057224 */ /* 0x000fe200078e0a0a */
[----:B------:R-:W-:Y:S01]  /*09a0*/  DMUL.RP R18, R22, R18 ;  /* 0x0000001216127228 */ /* 0x000fe20000008000 */
[----:B------:R-:W-:-:S06]  /*09b0*/  IMAD.MOV.U32 R4, RZ, RZ, RZ ;  /* 0x000000ffff047224 */ /* 0x000fcc00078e00ff */
[----:B------:R-:W-:-:S03]  /*09c0*/  DFMA R4, R16, -R4, R22 ;  /* 0x800000041004722b */ /* 0x000fc60000000016 */
[----:B------:R-:W-:-:S03]  /*09d0*/  LOP3.LUT R9, R19, R9, RZ, 0x3c, !PT ;  /* 0x0000000913097212 */ /* 0x000fc600078e3cff */
[----:B------:R-:W-:-:S04]  /*09e0*/  IADD3 R4, PT, PT, -R10, -0x43300000, RZ ;  /* 0xbcd000000a047810 */ /* 0x000fc80007ffe1ff */
[----:B------:R-:W-:-:S04]  /*09f0*/  FSETP.NEU.AND P0, PT, |R5|, R4, PT ;  /* 0x000000040500720b */ /* 0x000fc80003f0d200 */
[----:B------:R-:W-:Y:S02]  /*0a00*/  FSEL R16, R18, R16, !P0 ;  /* 0x0000001012107208 */ /* 0x000fe40004000000 */
[----:B------:R-:W-:Y:S01]  /*0a10*/  FSEL R17, R9, R17, !P0 ;  /* 0x0000001109117208 */ /* 0x000fe20004000000 */
[----:B------:R-:W-:Y:S06]  /*0a20*/  BRA `(.L_x_6) ;  /* 0x0000000000547947 */ /* 0x000fec0003800000 */
.L_x_5:
[----:B------:R-:W-:-:S14]  /*0a30*/  DSETP.NAN.AND P0, PT, R10, R10, PT ;  /* 0x0000000a0a00722a */ /* 0x000fdc0003f08000 */
[----:B------:R-:W-:Y:S05]  /*0a40*/  @P0 BRA `(.L_x_7) ;  /* 0x0000000000440947 */ /* 0x000fea0003800000 */
[----:B------:R-:W-:-:S14]  /*0a50*/  DSETP.NAN.AND P0, PT, R8, R8, PT ;  /* 0x000000080800722a */ /* 0x000fdc0003f08000 */
[----:B------:R-:W-:Y:S05]  /*0a60*/  @P0 BRA `(.L_x_8) ;  /* 0x0000000000300947 */ /* 0x000fea0003800000 */
[----:B------:R-:W-:Y:S01]  /*0a70*/  ISETP.NE.AND P0, PT, R24, R25, PT ;  /* 0x000000191800720c */ /* 0x000fe20003f05270 */
[----:B------:R-:W-:Y:S02]  /*0a80*/  IMAD.MOV.U32 R16, RZ, RZ, 0x0 ;  /* 0x00000000ff107424 */ /* 0x000fe400078e00ff */
[----:B------:R-:W-:-:S10]  /*0a90*/  IMAD.MOV.U32 R17, RZ, RZ, -0x80000 ;  /* 0xfff80000ff117424 */ /* 0x000fd400078e00ff */
[----:B------:R-:W-:Y:S05]  /*0aa0*/  @!P0 BRA `(.L_x_6) ;  /* 0x0000000000348947 */ /* 0x000fea0003800000 */
[----:B------:R-:W-:Y:S02]  /*0ab0*/  ISETP.NE.AND P0, PT, R24, 0x7ff00000, PT ;  /* 0x7ff000001800780c */ /* 0x000fe40003f05270 */
[----:B------:R-:W-:Y:S02]  /*0ac0*/  LOP3.LUT R17, R11, 0x80000000, R9, 0x48, !PT ;  /* 0x800000000b117812 */ /* 0x000fe400078e4809 */
[----:B------:R-:W-:-:S13]  /*0ad0*/  ISETP.EQ.OR P0, PT, R25, RZ, !P0 ;  /* 0x000000ff1900720c */ /* 0x000fda0004702670 */
[----:B------:R-:W-:Y:S01]  /*0ae0*/  @P0 LOP3.LUT R4, R17, 0x7ff00000, RZ, 0xfc, !PT ;  /* 0x7ff0000011040812 */ /* 0x000fe200078efcff */
[----:B------:R-:W-:Y:S02]  /*0af0*/  @!P0 IMAD.MOV.U32 R16, RZ, RZ, RZ ;  /* 0x000000ffff108224 */ /* 0x000fe400078e00ff */
[----:B------:R-:W-:Y:S02]  /*0b00*/  @P0 IMAD.MOV.U32 R16, RZ, RZ, RZ ;  /* 0x000000ffff100224 */ /* 0x000fe400078e00ff */
[----:B------:R-:W-:Y:S01]  /*0b10*/  @P0 IMAD.MOV.U32 R17, RZ, RZ, R4 ;  /* 0x000000ffff110224 */ /* 0x000fe200078e0004 */
[----:B------:R-:W-:Y:S06]  /*0b20*/  BRA `(.L_x_6) ;  /* 0x0000000000147947 */ /* 0x000fec0003800000 */
.L_x_8:
[----:B------:R-:W-:Y:S01]  /*0b30*/  LOP3.LUT R17, R9, 0x80000, RZ, 0xfc, !PT ;  /* 0x0008000009117812 */ /* 0x000fe200078efcff */
[----:B------:R-:W-:Y:S01]  /*0b40*/  IMAD.MOV.U32 R16, RZ, RZ, R8 ;  /* 0x000000ffff107224 */ /* 0x000fe200078e0008 */
[----:B------:R-:W-:Y:S06]  /*0b50*/  BRA `(.L_x_6) ;  /* 0x0000000000087947 */ /* 0x000fec0003800000 */
.L_x_7:
[----:B------:R-:W-:Y:S01]  /*0b60*/  LOP3.LUT R17, R11, 0x80000, RZ, 0xfc, !PT ;  /* 0x000800000b117812 */ /* 0x000fe200078efcff */
[----:B------:R-:W-:-:S07]  /*0b70*/  IMAD.MOV.U32 R16, RZ, RZ, R10 ;  /* 0x000000ffff107224 */ /* 0x000fce00078e000a */
.L_x_6:
[----:B------:R-:W-:Y:S05]  /*0b80*/  BSYNC.RECONVERGENT B1 ;  /* 0x0000000000017941 */ /* 0x000fea0003800200 */
.L_x_4:
[----:B------:R-:W-:Y:S02]  /*0b90*/  IMAD.MOV.U32 R4, RZ, RZ, R14 ;  /* 0x000000ffff047224 */ /* 0x000fe400078e000e */
[----:B------:R-:W-:-:S04]  /*0ba0*/  IMAD.MOV.U32 R5, RZ, RZ, 0x0 ;  /* 0x00000000ff057424 */ /* 0x000fc800078e00ff */
[----:B------:R-:W-:Y:S05]  /*0bb0*/  RET.REL.NODEC R4 `(_Z4drawP7mypoint) ;  /* 0xfffffff404107950 */ /* 0x000fea0003c3ffff */
.L_x_9:
[----:B------:R-:W-:-:S00]  /*0bc0*/  BRA `(.L_x_9) ;  /* 0xfffffffc00fc7947 */ /* 0x000fc0000383ffff */
[----:B------:R-:W-:-:S00]  /*0bd0*/  NOP ;  /* 0x0000000000007918 */ /* 0x000fc00000000000 */
        /* <DEDUP_REMOVED lines=10> */
.L_x_10:


//--------------------- .nv.shared.reserved.0     --------------------------
	.section	.nv.shared.reserved.0,"aw",@nobits
	.weak		__nv_reservedSMEM_offset_0_alias
	.size		__nv_reservedSMEM_offset_0_alias, 0, 64
	.other		__nv_reservedSMEM_offset_0_alias,@"STO_CUDA_RESERVED_SHARED STV_DEFAULT"
__nv_reservedSMEM_offset_0_alias:
	.zero		0
	.zero		64


//--------------------- .nv.constant0._Z4drawP7mypoint --------------------------
	.section	.nv.constant0._Z4drawP7mypoint,"a",@progbits
	.sectionflags	@""
	.align	4
.nv.constant0._Z4drawP7mypoint:
	.zero		904


//--------------------- SYMBOLS --------------------------

	.type		.nv.reservedSmem.offset0,@object
	.size		.nv.reservedSmem.offset0,0x4
